//
// Generated by NVIDIA NVVM Compiler
//
// Compiler Build ID: CL-36424714
// Cuda compilation tools, release 13.0, V13.0.88
// Based on NVVM 20.0.0
//

.version 9.0
.target sm_100
.address_size 64

	// .globl	_Z9vectorAddIiEvPKT_S2_PS0_m

.visible .entry _Z9vectorAddIiEvPKT_S2_PS0_m(
	.param .u64 .ptr .align 1 _Z9vectorAddIiEvPKT_S2_PS0_m_param_0,
	.param .u64 .ptr .align 1 _Z9vectorAddIiEvPKT_S2_PS0_m_param_1,
	.param .u64 .ptr .align 1 _Z9vectorAddIiEvPKT_S2_PS0_m_param_2,
	.param .u64 _Z9vectorAddIiEvPKT_S2_PS0_m_param_3
)
{
	.reg .pred 	%p<2>;
	.reg .b32 	%r<5>;
	.reg .b64 	%rd<13>;

	ld.param.u64 	%rd2, [_Z9vectorAddIiEvPKT_S2_PS0_m_param_0];
	ld.param.u64 	%rd3, [_Z9vectorAddIiEvPKT_S2_PS0_m_param_1];
	ld.param.u64 	%rd4, [_Z9vectorAddIiEvPKT_S2_PS0_m_param_2];
	ld.param.u64 	%rd5, [_Z9vectorAddIiEvPKT_S2_PS0_m_param_3];
	mov.u32 	%r1, %tid.x;
	cvt.u64.u32 	%rd1, %r1;
	setp.le.u64 	%p1, %rd5, %rd1;
	@%p1 bra 	$L__BB0_2;
	cvta.to.global.u64 	%rd6, %rd2;
	cvta.to.global.u64 	%rd7, %rd3;
	cvta.to.global.u64 	%rd8, %rd4;
	shl.b64 	%rd9, %rd1, 2;
	add.s64 	%rd10, %rd6, %rd9;
	ld.global.u32 	%r2, [%rd10];
	add.s64 	%rd11, %rd7, %rd9;
	ld.global.u32 	%r3, [%rd11];
	add.s32 	%r4, %r3, %r2;
	add.s64 	%rd12, %rd8, %rd9;
	st.global.u32 	[%rd12], %r4;
$L__BB0_2:
	ret;

}
	// .globl	_Z9matrixAddIiEvPKT_S2_PS0_mm
.visible .entry _Z9matrixAddIiEvPKT_S2_PS0_mm(
	.param .u64 .ptr .align 1 _Z9matrixAddIiEvPKT_S2_PS0_mm_param_0,
	.param .u64 .ptr .align 1 _Z9matrixAddIiEvPKT_S2_PS0_mm_param_1,
	.param .u64 .ptr .align 1 _Z9matrixAddIiEvPKT_S2_PS0_mm_param_2,
	.param .u64 _Z9matrixAddIiEvPKT_S2_PS0_mm_param_3,
	.param .u64 _Z9matrixAddIiEvPKT_S2_PS0_mm_param_4
)
{
	.reg .pred 	%p<4>;
	.reg .b32 	%r<13>;
	.reg .b64 	%rd<17>;

	ld.param.u64 	%rd3, [_Z9matrixAddIiEvPKT_S2_PS0_mm_param_0];
	ld.param.u64 	%rd4, [_Z9matrixAddIiEvPKT_S2_PS0_mm_param_1];
	ld.param.u64 	%rd5, [_Z9matrixAddIiEvPKT_S2_PS0_mm_param_2];
	ld.param.u64 	%rd7, [_Z9matrixAddIiEvPKT_S2_PS0_mm_param_3];
	ld.param.u64 	%rd8, [_Z9matrixAddIiEvPKT_S2_PS0_mm_param_4];
	mov.u32 	%r1, %ctaid.x;
	mov.u32 	%r2, %ntid.x;
	mov.u32 	%r3, %tid.x;
	mad.lo.s32 	%r4, %r1, %r2, %r3;
	cvt.u64.u32 	%rd1, %r4;
	mov.u32 	%r5, %ctaid.y;
	mov.u32 	%r6, %ntid.y;
	mov.u32 	%r7, %tid.y;
	mad.lo.s32 	%r8, %r5, %r6, %r7;
	cvt.u64.u32 	%rd2, %r8;
	setp.le.u64 	%p1, %rd7, %rd1;
	setp.le.u64 	%p2, %rd8, %rd2;
	or.pred  	%p3, %p1, %p2;
	@%p3 bra 	$L__BB1_2;
	cvta.to.global.u64 	%rd9, %rd3;
	cvta.to.global.u64 	%rd10, %rd4;
	cvta.to.global.u64 	%rd11, %rd5;
	mad.lo.s64 	%rd12, %rd8, %rd1, %rd2;
	shl.b64 	%rd13, %rd12, 2;
	add.s64 	%rd14, %rd9, %rd13;
	ld.global.u32 	%r10, [%rd14];
	add.s64 	%rd15, %rd10, %rd13;
	ld.global.u32 	%r11, [%rd15];
	add.s32 	%r12, %r11, %r10;
	add.s64 	%rd16, %rd11, %rd13;
	st.global.u32 	[%rd16], %r12;
$L__BB1_2:
	ret;

}
	// .globl	_Z9matrixMulIiEvPKT_S2_PS0_mmm
.visible .entry _Z9matrixMulIiEvPKT_S2_PS0_mmm(
	.param .u64 .ptr .align 1 _Z9matrixMulIiEvPKT_S2_PS0_mmm_param_0,
	.param .u64 .ptr .align 1 _Z9matrixMulIiEvPKT_S2_PS0_mmm_param_1,
	.param .u64 .ptr .align 1 _Z9matrixMulIiEvPKT_S2_PS0_mmm_param_2,
	.param .u64 _Z9matrixMulIiEvPKT_S2_PS0_mmm_param_3,
	.param .u64 _Z9matrixMulIiEvPKT_S2_PS0_mmm_param_4,
	.param .u64 _Z9matrixMulIiEvPKT_S2_PS0_mmm_param_5
)
{
	.reg .pred 	%p<13>;
	.reg .b32 	%r<77>;
	.reg .b64 	%rd<81>;

	ld.param.u64 	%rd27, [_Z9matrixMulIiEvPKT_S2_PS0_mmm_param_0];
	ld.param.u64 	%rd28, [_Z9matrixMulIiEvPKT_S2_PS0_mmm_param_1];
	ld.param.u64 	%rd29, [_Z9matrixMulIiEvPKT_S2_PS0_mmm_param_3];
	ld.param.u64 	%rd25, [_Z9matrixMulIiEvPKT_S2_PS0_mmm_param_4];
	ld.param.u64 	%rd30, [_Z9matrixMulIiEvPKT_S2_PS0_mmm_param_5];
	cvta.to.global.u64 	%rd1, %rd28;
	cvta.to.global.u64 	%rd2, %rd27;
	mov.u32 	%r13, %ctaid.x;
	mov.u32 	%r14, %ntid.x;
	mov.u32 	%r15, %tid.x;
	mad.lo.s32 	%r16, %r13, %r14, %r15;
	cvt.u64.u32 	%rd3, %r16;
	mov.u32 	%r17, %ctaid.y;
	mov.u32 	%r18, %ntid.y;
	mov.u32 	%r19, %tid.y;
	mad.lo.s32 	%r20, %r17, %r18, %r19;
	cvt.u64.u32 	%rd4, %r20;
	setp.le.u64 	%p1, %rd29, %rd3;
	setp.le.u64 	%p2, %rd30, %rd4;
	or.pred  	%p3, %p1, %p2;
	@%p3 bra 	$L__BB2_14;
	setp.eq.s64 	%p4, %rd25, 0;
	mov.b32 	%r76, 0;
	@%p4 bra 	$L__BB2_13;
	mul.lo.s64 	%rd5, %rd25, %rd3;
	and.b64  	%rd6, %rd25, 7;
	setp.lt.u64 	%p5, %rd25, 8;
	mov.b32 	%r76, 0;
	mov.b64 	%rd79, 0;
	@%p5 bra 	$L__BB2_5;
	and.b64  	%rd79, %rd25, -8;
	shl.b64 	%rd32, %rd4, 2;
	add.s64 	%rd76, %rd1, %rd32;
	shl.b64 	%rd9, %rd3, 5;
	mul.lo.s64 	%rd10, %rd3, 28;
	shl.b64 	%rd33, %rd5, 2;
	add.s64 	%rd34, %rd33, %rd2;
	add.s64 	%rd75, %rd34, 16;
	mov.b32 	%r76, 0;
	mov.u64 	%rd77, %rd79;
$L__BB2_4:
	.pragma "nounroll";
	ld.global.u32 	%r26, [%rd75+-16];
	ld.global.u32 	%r27, [%rd76];
	mad.lo.s32 	%r28, %r27, %r26, %r76;
	ld.global.u32 	%r29, [%rd75+-12];
	shl.b64 	%rd35, %rd3, 2;
	add.s64 	%rd36, %rd76, %rd35;
	ld.global.u32 	%r30, [%rd36];
	mad.lo.s32 	%r31, %r30, %r29, %r28;
	ld.global.u32 	%r32, [%rd75+-8];
	shl.b64 	%rd37, %rd3, 3;
	add.s64 	%rd38, %rd76, %rd37;
	ld.global.u32 	%r33, [%rd38];
	mad.lo.s32 	%r34, %r33, %r32, %r31;
	ld.global.u32 	%r35, [%rd75+-4];
	mad.lo.s64 	%rd39, %rd3, 12, %rd76;
	ld.global.u32 	%r36, [%rd39];
	mad.lo.s32 	%r37, %r36, %r35, %r34;
	ld.global.u32 	%r38, [%rd75];
	shl.b64 	%rd40, %rd3, 4;
	add.s64 	%rd41, %rd76, %rd40;
	ld.global.u32 	%r39, [%rd41];
	mad.lo.s32 	%r40, %r39, %r38, %r37;
	ld.global.u32 	%r41, [%rd75+4];
	mad.lo.s64 	%rd42, %rd3, 20, %rd76;
	ld.global.u32 	%r42, [%rd42];
	mad.lo.s32 	%r43, %r42, %r41, %r40;
	ld.global.u32 	%r44, [%rd75+8];
	mad.lo.s64 	%rd43, %rd3, 24, %rd76;
	ld.global.u32 	%r45, [%rd43];
	mad.lo.s32 	%r46, %r45, %r44, %r43;
	ld.global.u32 	%r47, [%rd75+12];
	add.s64 	%rd44, %rd76, %rd10;
	ld.global.u32 	%r48, [%rd44];
	mad.lo.s32 	%r76, %r48, %r47, %r46;
	add.s64 	%rd77, %rd77, -8;
	add.s64 	%rd76, %rd76, %rd9;
	add.s64 	%rd75, %rd75, 32;
	setp.ne.s64 	%p6, %rd77, 0;
	@%p6 bra 	$L__BB2_4;
$L__BB2_5:
	setp.eq.s64 	%p7, %rd6, 0;
	@%p7 bra 	$L__BB2_13;
	and.b64  	%rd19, %rd25, 3;
	setp.lt.u64 	%p8, %rd6, 4;
	@%p8 bra 	$L__BB2_8;
	add.s64 	%rd45, %rd79, %rd5;
	shl.b64 	%rd46, %rd45, 2;
	add.s64 	%rd47, %rd2, %rd46;
	ld.global.u32 	%r50, [%rd47];
	mad.lo.s64 	%rd48, %rd79, %rd3, %rd4;
	shl.b64 	%rd49, %rd48, 2;
	add.s64 	%rd50, %rd1, %rd49;
	ld.global.u32 	%r51, [%rd50];
	mad.lo.s32 	%r52, %r51, %r50, %r76;
	ld.global.u32 	%r53, [%rd47+4];
	shl.b64 	%rd51, %rd3, 2;
	add.s64 	%rd52, %rd50, %rd51;
	ld.global.u32 	%r54, [%rd52];
	mad.lo.s32 	%r55, %r54, %r53, %r52;
	ld.global.u32 	%r56, [%rd47+8];
	add.s64 	%rd53, %rd52, %rd51;
	ld.global.u32 	%r57, [%rd53];
	mad.lo.s32 	%r58, %r57, %r56, %r55;
	ld.global.u32 	%r59, [%rd47+12];
	add.s64 	%rd54, %rd53, %rd51;
	ld.global.u32 	%r60, [%rd54];
	mad.lo.s32 	%r76, %r60, %r59, %r58;
	add.s64 	%rd79, %rd79, 4;
$L__BB2_8:
	setp.eq.s64 	%p9, %rd19, 0;
	@%p9 bra 	$L__BB2_13;
	setp.eq.s64 	%p10, %rd19, 1;
	@%p10 bra 	$L__BB2_11;
	add.s64 	%rd55, %rd79, %rd5;
	shl.b64 	%rd56, %rd55, 2;
	add.s64 	%rd57, %rd2, %rd56;
	ld.global.u32 	%r62, [%rd57];
	mad.lo.s64 	%rd58, %rd79, %rd3, %rd4;
	shl.b64 	%rd59, %rd58, 2;
	add.s64 	%rd60, %rd1, %rd59;
	ld.global.u32 	%r63, [%rd60];
	mad.lo.s32 	%r64, %r63, %r62, %r76;
	ld.global.u32 	%r65, [%rd57+4];
	shl.b64 	%rd61, %rd3, 2;
	add.s64 	%rd62, %rd60, %rd61;
	ld.global.u32 	%r66, [%rd62];
	mad.lo.s32 	%r76, %r66, %r65, %r64;
	add.s64 	%rd79, %rd79, 2;
$L__BB2_11:
	and.b64  	%rd63, %rd25, 1;
	setp.eq.b64 	%p11, %rd63, 1;
	not.pred 	%p12, %p11;
	@%p12 bra 	$L__BB2_13;
	add.s64 	%rd64, %rd79, %rd5;
	shl.b64 	%rd65, %rd64, 2;
	add.s64 	%rd66, %rd2, %rd65;
	ld.global.u32 	%r67, [%rd66];
	mad.lo.s64 	%rd67, %rd79, %rd3, %rd4;
	shl.b64 	%rd68, %rd67, 2;
	add.s64 	%rd69, %rd1, %rd68;
	ld.global.u32 	%r68, [%rd69];
	mad.lo.s32 	%r76, %r68, %r67, %r76;
$L__BB2_13:
	ld.param.u64 	%rd74, [_Z9matrixMulIiEvPKT_S2_PS0_mmm_param_2];
	mad.lo.s64 	%rd70, %rd30, %rd3, %rd4;
	cvta.to.global.u64 	%rd71, %rd74;
	shl.b64 	%rd72, %rd70, 2;
	add.s64 	%rd73, %rd71, %rd72;
	st.global.u32 	[%rd73], %r76;
$L__BB2_14:
	ret;

}


// ===== COMPILED SASS (sm_100) =====

	.target	sm_100

	.elftype	@"ET_EXEC"


//--------------------- .note.nv.tkinfo           --------------------------
	.section	.note.nv.tkinfo,"",@"SHT_NOTE"
	.sectionflags	@"SHF_NOTE_NV_TKINFO"
	.tkinfo
        /*0018*/ 	.word	0x00000002
        /*0030*/ 	.string	""
        /*0030*/ 	.string	"ptxas"
        /*0030*/ 	.string	"Cuda compilation tools, release 13.0, V13.0.88"
        /*0030*/ 	.string	"Build cuda_13.0.r13.0/compiler.36424714_0"
        /*0030*/ 	.string	"-arch sm_100 -m 64 "



//--------------------- .note.nv.cuinfo           --------------------------
	.section	.note.nv.cuinfo,"",@"SHT_NOTE"
	.sectionflags	@"SHF_NOTE_NV_CUINFO"
        /*0018*/ 	.short	0x0002
        /*001a*/ 	.short	0x0064
        /*001c*/ 	.short	0x0082
	.zero		2


//--------------------- .nv.info                  --------------------------
	.section	.nv.info,"",@"SHT_CUDA_INFO"
	.align	4


	//----- nvinfo : EIATTR_REGCOUNT
	.align		4
        /*0000*/ 	.byte	0x04, 0x2f
        /*0002*/ 	.short	(.L_1 - .L_0)
	.align		4
.L_0:
        /*0004*/ 	.word	index@(_Z9vectorAddIiEvPKT_S2_PS0_m)
        /*0008*/ 	.word	0x0000000c


	//----- nvinfo : EIATTR_FRAME_SIZE
	.align		4
.L_1:
        /*000c*/ 	.byte	0x04, 0x11
        /*000e*/ 	.short	(.L_3 - .L_2)
	.align		4
.L_2:
        /*0010*/ 	.word	index@(_Z9vectorAddIiEvPKT_S2_PS0_m)
        /*0014*/ 	.word	0x00000000


	//----- nvinfo : EIATTR_REGCOUNT
	.align		4
.L_3:
        /*0018*/ 	.byte	0x04, 0x2f
        /*001a*/ 	.short	(.L_5 - .L_4)
	.align		4
.L_4:
        /*001c*/ 	.word	index@(_Z9matrixAddIiEvPKT_S2_PS0_mm)
        /*0020*/ 	.word	0x0000000c


	//----- nvinfo : EIATTR_FRAME_SIZE
	.align		4
.L_5:
        /*0024*/ 	.byte	0x04, 0x11
        /*0026*/ 	.short	(.L_7 - .L_6)
	.align		4
.L_6:
        /*0028*/ 	.word	index@(_Z9matrixAddIiEvPKT_S2_PS0_mm)
        /*002c*/ 	.word	0x00000000


	//----- nvinfo : EIATTR_REGCOUNT
	.align		4
.L_7:
        /*0030*/ 	.byte	0x04, 0x2f
        /*0032*/ 	.short	(.L_9 - .L_8)
	.align		4
.L_8:
        /*0034*/ 	.word	index@(_Z9matrixMulIiEvPKT_S2_PS0_mmm)
        /*0038*/ 	.word	0x00000020


	//----- nvinfo : EIATTR_FRAME_SIZE
	.align		4
.L_9:
        /*003c*/ 	.byte	0x04, 0x11
        /*003e*/ 	.short	(.L_11 - .L_10)
	.align		4
.L_10:
        /*0040*/ 	.word	index@(_Z9matrixMulIiEvPKT_S2_PS0_mmm)
        /*0044*/ 	.word	0x00000000


	//----- nvinfo : EIATTR_MIN_STACK_SIZE
	.align		4
.L_11:
        /*0048*/ 	.byte	0x04, 0x12
        /*004a*/ 	.short	(.L_13 - .L_12)
	.align		4
.L_12:
        /*004c*/ 	.word	index@(_Z9matrixMulIiEvPKT_S2_PS0_mmm)
        /*0050*/ 	.word	0x00000000


	//----- nvinfo : EIATTR_MIN_STACK_SIZE
	.align		4
.L_13:
        /*0054*/ 	.byte	0x04, 0x12
        /*0056*/ 	.short	(.L_15 - .L_14)
	.align		4
.L_14:
        /*0058*/ 	.word	index@(_Z9matrixAddIiEvPKT_S2_PS0_mm)
        /*005c*/ 	.word	0x00000000


	//----- nvinfo : EIATTR_MIN_STACK_SIZE
	.align		4
.L_15:
        /*0060*/ 	.byte	0x04, 0x12
        /*0062*/ 	.short	(.L_17 - .L_16)
	.align		4
.L_16:
        /*0064*/ 	.word	index@(_Z9vectorAddIiEvPKT_S2_PS0_m)
        /*0068*/ 	.word	0x00000000
.L_17:


//--------------------- .nv.compat                --------------------------
	.section	.nv.compat,"",@"SHT_CUDA_COMPAT_INFO"
	.align	4
        /*0000*/ 	.byte	0x02, 0x09, 0x00, 0x00, 0x02, 0x02, 0x01, 0x00, 0x02, 0x05, 0x05, 0x00, 0x03, 0x07, 0x01, 0x01
        /*0010*/ 	.byte	0x02, 0x03, 0x00, 0x00, 0x02, 0x06, 0x01, 0x00, 0x04, 0x0b, 0x08, 0x00, 0x09, 0x00, 0x00, 0x00
        /*0020*/ 	.byte	0x00, 0x00, 0x00, 0x00


//--------------------- .nv.info._Z9matrixMulIiEvPKT_S2_PS0_mmm --------------------------
	.section	.nv.info._Z9matrixMulIiEvPKT_S2_PS0_mmm,"",@"SHT_CUDA_INFO"
	.sectionflags	@""
	.align	4


	//----- nvinfo : EIATTR_CUDA_API_VERSION
	.align		4
        /*0000*/ 	.byte	0x04, 0x37
        /*0002*/ 	.short	(.L_19 - .L_18)
.L_18:
        /*0004*/ 	.word	0x00000082


	//----- nvinfo : EIATTR_KPARAM_INFO
	.align		4
.L_19:
        /*0008*/ 	.byte	0x04, 0x17
        /*000a*/ 	.short	(.L_21 - .L_20)
.L_20:
        /*000c*/ 	.word	0x00000000
        /*0010*/ 	.short	0x0005
        /*0012*/ 	.short	0x0028
        /*0014*/ 	.byte	0x00, 0xf0, 0x21, 0x00


	//----- nvinfo : EIATTR_KPARAM_INFO
	.align		4
.L_21:
        /*0018*/ 	.byte	0x04, 0x17
        /*001a*/ 	.short	(.L_23 - .L_22)
.L_22:
        /*001c*/ 	.word	0x00000000
        /*0020*/ 	.short	0x0004
        /*0022*/ 	.short	0x0020
        /*0024*/ 	.byte	0x00, 0xf0, 0x21, 0x00


	//----- nvinfo : EIATTR_KPARAM_INFO
	.align		4
.L_23:
        /*0028*/ 	.byte	0x04, 0x17
        /*002a*/ 	.short	(.L_25 - .L_24)
.L_24:
        /*002c*/ 	.word	0x00000000
        /*0030*/ 	.short	0x0003
        /*0032*/ 	.short	0x0018
        /*0034*/ 	.byte	0x00, 0xf0, 0x21, 0x00


	//----- nvinfo : EIATTR_KPARAM_INFO
	.align		4
.L_25:
        /*0038*/ 	.byte	0x04, 0x17
        /*003a*/ 	.short	(.L_27 - .L_26)
.L_26:
        /*003c*/ 	.word	0x00000000
        /*0040*/ 	.short	0x0002
        /*0042*/ 	.short	0x0010
        /*0044*/ 	.byte	0x00, 0xf5, 0x21, 0x00


	//----- nvinfo : EIATTR_KPARAM_INFO
	.align		4
.L_27:
        /*0048*/ 	.byte	0x04, 0x17
        /*004a*/ 	.short	(.L_29 - .L_28)
.L_28:
        /*004c*/ 	.word	0x00000000
        /*0050*/ 	.short	0x0001
        /*0052*/ 	.short	0x0008
        /*0054*/ 	.byte	0x00, 0xf5, 0x21, 0x00


	//----- nvinfo : EIATTR_KPARAM_INFO
	.align		4
.L_29:
        /*0058*/ 	.byte	0x04, 0x17
        /*005a*/ 	.short	(.L_31 - .L_30)
.L_30:
        /*005c*/ 	.word	0x00000000
        /*0060*/ 	.short	0x0000
        /*0062*/ 	.short	0x0000
        /*0064*/ 	.byte	0x00, 0xf5, 0x21, 0x00


	//----- nvinfo : EIATTR_SPARSE_MMA_MASK
	.align		4
.L_31:
        /*0068*/ 	.byte	0x03, 0x50
        /*006a*/ 	.short	0x0000


	//----- nvinfo : EIATTR_MAXREG_COUNT
	.align		4
        /*006c*/ 	.byte	0x03, 0x1b
        /*006e*/ 	.short	0x00ff


	//----- nvinfo : EIATTR_MERCURY_ISA_VERSION
	.align		4
        /*0070*/ 	.byte	0x03, 0x5f
        /*0072*/ 	.short	0x0101


	//----- nvinfo : EIATTR_VRC_CTA_INIT_COUNT
	.align		4
        /*0074*/ 	.byte	0x02, 0x4a
	.zero		1
	.zero		1


	//----- nvinfo : EIATTR_EXIT_INSTR_OFFSETS
	.align		4
        /*0078*/ 	.byte	0x04, 0x1c
        /*007a*/ 	.short	(.L_33 - .L_32)


	//   ....[0]....
.L_32:
        /*007c*/ 	.word	0x000000f0


	//   ....[1]....
        /*0080*/ 	.word	0x00000bc0


	//----- nvinfo : EIATTR_CBANK_PARAM_SIZE
	.align		4
.L_33:
        /*0084*/ 	.byte	0x03, 0x19
        /*0086*/ 	.short	0x0030


	//----- nvinfo : EIATTR_PARAM_CBANK
	.align		4
        /*0088*/ 	.byte	0x04, 0x0a
        /*008a*/ 	.short	(.L_35 - .L_34)
	.align		4
.L_34:
        /*008c*/ 	.word	index@(.nv.constant0._Z9matrixMulIiEvPKT_S2_PS0_mmm)
        /*0090*/ 	.short	0x0380
        /*0092*/ 	.short	0x0030


	//----- nvinfo : EIATTR_SW_WAR
	.align		4
.L_35:
        /*0094*/ 	.byte	0x04, 0x36
        /*0096*/ 	.short	(.L_37 - .L_36)
.L_36:
        /*0098*/ 	.word	0x00000008
.L_37:


//--------------------- .nv.info._Z9matrixAddIiEvPKT_S2_PS0_mm --------------------------
	.section	.nv.info._Z9matrixAddIiEvPKT_S2_PS0_mm,"",@"SHT_CUDA_INFO"
	.sectionflags	@""
	.align	4


	//----- nvinfo : EIATTR_CUDA_API_VERSION
	.align		4
        /*0000*/ 	.byte	0x04, 0x37
        /*0002*/ 	.short	(.L_39 - .L_38)
.L_38:
        /*0004*/ 	.word	0x00000082


	//----- nvinfo : EIATTR_KPARAM_INFO
	.align		4
.L_39:
        /*0008*/ 	.byte	0x04, 0x17
        /*000a*/ 	.short	(.L_41 - .L_40)
.L_40:
        /*000c*/ 	.word	0x00000000
        /*0010*/ 	.short	0x0004
        /*0012*/ 	.short	0x0020
        /*0014*/ 	.byte	0x00, 0xf0, 0x21, 0x00


	//----- nvinfo : EIATTR_KPARAM_INFO
	.align		4
.L_41:
        /*0018*/ 	.byte	0x04, 0x17
        /*001a*/ 	.short	(.L_43 - .L_42)
.L_42:
        /*001c*/ 	.word	0x00000000
        /*0020*/ 	.short	0x0003
        /*0022*/ 	.short	0x0018
        /*0024*/ 	.byte	0x00, 0xf0, 0x21, 0x00


	//----- nvinfo : EIATTR_KPARAM_INFO
	.align		4
.L_43:
        /*0028*/ 	.byte	0x04, 0x17
        /*002a*/ 	.short	(.L_45 - .L_44)
.L_44:
        /*002c*/ 	.word	0x00000000
        /*0030*/ 	.short	0x0002
        /*0032*/ 	.short	0x0010
        /*0034*/ 	.byte	0x00, 0xf5, 0x21, 0x00


	//----- nvinfo : EIATTR_KPARAM_INFO
	.align		4
.L_45:
        /*0038*/ 	.byte	0x04, 0x17
        /*003a*/ 	.short	(.L_47 - .L_46)
.L_46:
        /*003c*/ 	.word	0x00000000
        /*0040*/ 	.short	0x0001
        /*0042*/ 	.short	0x0008
        /*0044*/ 	.byte	0x00, 0xf5, 0x21, 0x00


	//----- nvinfo : EIATTR_KPARAM_INFO
	.align		4
.L_47:
        /*0048*/ 	.byte	0x04, 0x17
        /*004a*/ 	.short	(.L_49 - .L_48)
.L_48:
        /*004c*/ 	.word	0x00000000
        /*0050*/ 	.short	0x0000
        /*0052*/ 	.short	0x0000
        /*0054*/ 	.byte	0x00, 0xf5, 0x21, 0x00


	//----- nvinfo : EIATTR_SPARSE_MMA_MASK
	.align		4
.L_49:
        /*0058*/ 	.byte	0x03, 0x50
        /*005a*/ 	.short	0x0000


	//----- nvinfo : EIATTR_MAXREG_COUNT
	.align		4
        /*005c*/ 	.byte	0x03, 0x1b
        /*005e*/ 	.short	0x00ff


	//----- nvinfo : EIATTR_MERCURY_ISA_VERSION
	.align		4
        /*0060*/ 	.byte	0x03, 0x5f
        /*0062*/ 	.short	0x0101


	//----- nvinfo : EIATTR_VRC_CTA_INIT_COUNT
	.align		4
        /*0064*/ 	.byte	0x02, 0x4a
	.zero		1
	.zero		1


	//----- nvinfo : EIATTR_EXIT_INSTR_OFFSETS
	.align		4
        /*0068*/ 	.byte	0x04, 0x1c
        /*006a*/ 	.short	(.L_51 - .L_50)


	//   ....[0]....
.L_50:
        /*006c*/ 	.word	0x000000f0


	//   ....[1]....
        /*0070*/ 	.word	0x00000220


	//----- nvinfo : EIATTR_CBANK_PARAM_SIZE
	.align		4
.L_51:
        /*0074*/ 	.byte	0x03, 0x19
        /*0076*/ 	.short	0x0028


	//----- nvinfo : EIATTR_PARAM_CBANK
	.align		4
        /*0078*/ 	.byte	0x04, 0x0a
        /*007a*/ 	.short	(.L_53 - .L_52)
	.align		4
.L_52:
        /*007c*/ 	.word	index@(.nv.constant0._Z9matrixAddIiEvPKT_S2_PS0_mm)
        /*0080*/ 	.short	0x0380
        /*0082*/ 	.short	0x0028


	//----- nvinfo : EIATTR_SW_WAR
	.align		4
.L_53:
        /*0084*/ 	.byte	0x04, 0x36
        /*0086*/ 	.short	(.L_55 - .L_54)
.L_54:
        /*0088*/ 	.word	0x00000008
.L_55:


//--------------------- .nv.info._Z9vectorAddIiEvPKT_S2_PS0_m --------------------------
	.section	.nv.info._Z9vectorAddIiEvPKT_S2_PS0_m,"",@"SHT_CUDA_INFO"
	.sectionflags	@""
	.align	4


	//----- nvinfo : EIATTR_CUDA_API_VERSION
	.align		4
        /*0000*/ 	.byte	0x04, 0x37
        /*0002*/ 	.short	(.L_57 - .L_56)
.L_56:
        /*0004*/ 	.word	0x00000082


	//----- nvinfo : EIATTR_KPARAM_INFO
	.align		4
.L_57:
        /*0008*/ 	.byte	0x04, 0x17
        /*000a*/ 	.short	(.L_59 - .L_58)
.L_58:
        /*000c*/ 	.word	0x00000000
        /*0010*/ 	.short	0x0003
        /*0012*/ 	.short	0x0018
        /*0014*/ 	.byte	0x00, 0xf0, 0x21, 0x00


	//----- nvinfo : EIATTR_KPARAM_INFO
	.align		4
.L_59:
        /*0018*/ 	.byte	0x04, 0x17
        /*001a*/ 	.short	(.L_61 - .L_60)
.L_60:
        /*001c*/ 	.word	0x00000000
        /*0020*/ 	.short	0x0002
        /*0022*/ 	.short	0x0010
        /*0024*/ 	.byte	0x00, 0xf5, 0x21, 0x00


	//----- nvinfo : EIATTR_KPARAM_INFO
	.align		4
.L_61:
        /*0028*/ 	.byte	0x04, 0x17
        /*002a*/ 	.short	(.L_63 - .L_62)
.L_62:
        /*002c*/ 	.word	0x00000000
        /*0030*/ 	.short	0x0001
        /*0032*/ 	.short	0x0008
        /*0034*/ 	.byte	0x00, 0xf5, 0x21, 0x00


	//----- nvinfo : EIATTR_KPARAM_INFO
	.align		4
.L_63:
        /*0038*/ 	.byte	0x04, 0x17
        /*003a*/ 	.short	(.L_65 - .L_64)
.L_64:
        /*003c*/ 	.word	0x00000000
        /*0040*/ 	.short	0x0000
        /*0042*/ 	.short	0x0000
        /*0044*/ 	.byte	0x00, 0xf5, 0x21, 0x00


	//----- nvinfo : EIATTR_SPARSE_MMA_MASK
	.align		4
.L_65:
        /*0048*/ 	.byte	0x03, 0x50
        /*004a*/ 	.short	0x0000


	//----- nvinfo : EIATTR_MAXREG_COUNT
	.align		4
        /*004c*/ 	.byte	0x03, 0x1b
        /*004e*/ 	.short	0x00ff


	//----- nvinfo : EIATTR_MERCURY_ISA_VERSION
	.align		4
        /*0050*/ 	.byte	0x03, 0x5f
        /*0052*/ 	.short	0x0101


	//----- nvinfo : EIATTR_VRC_CTA_INIT_COUNT
	.align		4
        /*0054*/ 	.byte	0x02, 0x4a
	.zero		1
	.zero		1


	//----- nvinfo : EIATTR_EXIT_INSTR_OFFSETS
	.align		4
        /*0058*/ 	.byte	0x04, 0x1c
        /*005a*/ 	.short	(.L_67 - .L_66)


	//   ....[0]....
.L_66:
        /*005c*/ 	.word	0x00000050


	//   ....[1]....
        /*0060*/ 	.word	0x00000150


	//----- nvinfo : EIATTR_CBANK_PARAM_SIZE
	.align		4
.L_67:
        /*0064*/ 	.byte	0x03, 0x19
        /*0066*/ 	.short	0x0020


	//----- nvinfo : EIATTR_PARAM_CBANK
	.align		4
        /*0068*/ 	.byte	0x04, 0x0a
        /*006a*/ 	.short	(.L_69 - .L_68)
	.align		4
.L_68:
        /*006c*/ 	.word	index@(.nv.constant0._Z9vectorAddIiEvPKT_S2_PS0_m)
        /*0070*/ 	.short	0x0380
        /*0072*/ 	.short	0x0020


	//----- nvinfo : EIATTR_SW_WAR
	.align		4
.L_69:
        /*0074*/ 	.byte	0x04, 0x36
        /*0076*/ 	.short	(.L_71 - .L_70)
.L_70:
        /*0078*/ 	.word	0x00000008
.L_71:


//--------------------- .nv.callgraph             --------------------------
	.section	.nv.callgraph,"",@"SHT_CUDA_CALLGRAPH"
	.align	4
	.sectionentsize	8
	.align		4
        /*0000*/ 	.word	0x00000000
	.align		4
        /*0004*/ 	.word	0xffffffff
	.align		4
        /*0008*/ 	.word	0x00000000
	.align		4
        /*000c*/ 	.word	0xfffffffe
	.align		4
        /*0010*/ 	.word	0x00000000
	.align		4
        /*0014*/ 	.word	0xfffffffd
	.align		4
        /*0018*/ 	.word	0x00000000
	.align		4
        /*001c*/ 	.word	0xfffffffc


//--------------------- .text._Z9matrixMulIiEvPKT_S2_PS0_mmm --------------------------
	.section	.text._Z9matrixMulIiEvPKT_S2_PS0_mmm,"ax",@progbits
	.align	128
        .global         _Z9matrixMulIiEvPKT_S2_PS0_mmm
        .type           _Z9matrixMulIiEvPKT_S2_PS0_mmm,@function
        .size           _Z9matrixMulIiEvPKT_S2_PS0_mmm,(.L_x_8 - _Z9matrixMulIiEvPKT_S2_PS0_mmm)
        .other          _Z9matrixMulIiEvPKT_S2_PS0_mmm,@"STO_CUDA_ENTRY STV_DEFAULT"
_Z9matrixMulIiEvPKT_S2_PS0_mmm:
.text._Z9matrixMulIiEvPKT_S2_PS0_mmm:
[----:B------:R-:W-:Y:S01]  /*0000*/  LDC R1, c[0x0][0x37c] ;  /* 0x0000df00ff017b82 */ /* 0x000fe20000000800 */
[----:B------:R-:W0:Y:S07]  /*0010*/  S2R R9, SR_TID.Y ;  /* 0x0000000000097919 */ /* 0x000e2e0000002200 */
[----:B------:R-:W1:Y:S01]  /*0020*/  LDC R0, c[0x0][0x360] ;  /* 0x0000d800ff007b82 */ /* 0x000e620000000800 */
[----:B------:R-:W2:Y:S01]  /*0030*/  LDCU.64 UR14, c[0x0][0x3a8] ;  /* 0x00007500ff0e77ac */ /* 0x000ea20008000a00 */
[----:B------:R-:W1:Y:S01]  /*0040*/  S2R R3, SR_TID.X ;  /* 0x0000000000037919 */ /* 0x000e620000002100 */
[----:B------:R-:W3:Y:S05]  /*0050*/  LDCU.64 UR6, c[0x0][0x398] ;  /* 0x00007300ff0677ac */ /* 0x000eea0008000a00 */
[----:B------:R-:W0:Y:S08]  /*0060*/  S2UR UR5, SR_CTAID.Y ;  /* 0x00000000000579c3 */ /* 0x000e300000002600 */
[----:B------:R-:W0:Y:S08]  /*0070*/  LDC R8, c[0x0][0x364] ;  /* 0x0000d900ff087b82 */ /* 0x000e300000000800 */
[----:B------:R-:W1:Y:S01]  /*0080*/  S2UR UR4, SR_CTAID.X ;  /* 0x00000000000479c3 */ /* 0x000e620000002500 */
[----:B0-----:R-:W-:-:S05]  /*0090*/  IMAD R8, R8, UR5, R9 ;  /* 0x0000000508087c24 */ /* 0x001fca000f8e0209 */
[----:B--2---:R-:W-:Y:S01]  /*00a0*/  ISETP.GE.U32.AND P0, PT, R8, UR14, PT ;  /* 0x0000000e08007c0c */ /* 0x004fe2000bf06070 */
[----:B-1----:R-:W-:-:S03]  /*00b0*/  IMAD R0, R0, UR4, R3 ;  /* 0x0000000400007c24 */ /* 0x002fc6000f8e0203 */
[----:B------:R-:W-:Y:S02]  /*00c0*/  ISETP.GE.U32.AND.EX P0, PT, RZ, UR15, PT, P0 ;  /* 0x0000000fff007c0c */ /* 0x000fe4000bf06100 */
[----:B---3--:R-:W-:-:S04]  /*00d0*/  ISETP.GE.U32.AND P1, PT, R0, UR6, PT ;  /* 0x0000000600007c0c */ /* 0x008fc8000bf26070 */
[----:B------:R-:W-:-:S13]  /*00e0*/  ISETP.GE.U32.OR.EX P0, PT, RZ, UR7, P0, P1 ;  /* 0x00000007ff007c0c */ /* 0x000fda0008706510 */
[----:B------:R-:W-:Y:S05]  /*00f0*/  @P0 EXIT ;  /* 0x000000000000094d */ /* 0x000fea0003800000 */
[----:B------:R-:W0:Y:S01]  /*0100*/  LDCU.64 UR10, c[0x0][0x3a0] ;  /* 0x00007400ff0a77ac */ /* 0x000e220008000a00 */
[----:B------:R-:W-:Y:S01]  /*0110*/  IMAD.MOV.U32 R21, RZ, RZ, RZ ;  /* 0x000000ffff157224 */ /* 0x000fe200078e00ff */
[----:B------:R-:W1:Y:S01]  /*0120*/  LDCU.64 UR12, c[0x0][0x358] ;  /* 0x00006b00ff0c77ac */ /* 0x000e620008000a00 */
[----:B0-----:R-:W-:-:S04]  /*0130*/  UISETP.NE.U32.AND UP0, UPT, UR10, URZ, UPT ;  /* 0x000000ff0a00728c */ /* 0x001fc8000bf05070 */
[----:B------:R-:W-:-:S09]  /*0140*/  UISETP.NE.AND.EX UP0, UPT, UR11, URZ, UPT, UP0 ;  /* 0x000000ff0b00728c */ /* 0x000fd2000bf05300 */
[----:B-1----:R-:W-:Y:S05]  /*0150*/  BRA.U !UP0, `(.L_x_0) ;  /* 0x0000000908787547 */ /* 0x002fea000b800000 */
[----:B------:R-:W-:Y:S02]  /*0160*/  UISETP.GE.U32.AND UP1, UPT, UR10, 0x8, UPT ;  /* 0x000000080a00788c */ /* 0x000fe4000bf26070 */
[C---:B------:R-:W-:Y:S01]  /*0170*/  IMAD.WIDE.U32 R10, R0.reuse, UR10, RZ ;  /* 0x0000000a000a7c25 */ /* 0x040fe2000f8e00ff */
[----:B------:R-:W-:Y:S02]  /*0180*/  ULOP3.LUT UR9, UR10, 0x7, URZ, 0xc0, !UPT ;  /* 0x000000070a097892 */ /* 0x000fe4000f8ec0ff */
[----:B------:R-:W-:Y:S01]  /*0190*/  UISETP.GE.U32.AND.EX UP1, UPT, UR11, URZ, UPT, UP1 ;  /* 0x000000ff0b00728c */ /* 0x000fe2000bf26110 */
[----:B------:R-:W-:Y:S01]  /*01a0*/  IMAD.MOV.U32 R21, RZ, RZ, RZ ;  /* 0x000000ffff157224 */ /* 0x000fe200078e00ff */
[----:B------:R-:W-:Y:S01]  /*01b0*/  UISETP.NE.U32.AND UP0, UPT, UR9, URZ, UPT ;  /* 0x000000ff0900728c */ /* 0x000fe2000bf05070 */
[----:B------:R-:W-:Y:S01]  /*01c0*/  IMAD R2, R0, UR11, R11 ;  /* 0x0000000b00027c24 */ /* 0x000fe2000f8e020b */
[----:B------:R-:W-:Y:S01]  /*01d0*/  UMOV UR4, URZ ;  /* 0x000000ff00047c82 */ /* 0x000fe20008000000 */
[----:B------:R-:W-:Y:S01]  /*01e0*/  UMOV UR5, URZ ;  /* 0x000000ff00057c82 */ /* 0x000fe20008000000 */
[----:B------:R-:W-:-:S03]  /*01f0*/  UISETP.NE.AND.EX UP0, UPT, URZ, URZ, UPT, UP0 ;  /* 0x000000ffff00728c */ /* 0x000fc6000bf05300 */
[----:B------:R-:W-:Y:S08]  /*0200*/  BRA.U !UP1, `(.L_x_1) ;  /* 0x0000000109f87547 */ /* 0x000ff0000b800000 */
[----:B------:R-:W0:Y:S01]  /*0210*/  LDCU.128 UR16, c[0x0][0x380] ;  /* 0x00007000ff1077ac */ /* 0x000e220008000c00 */
[----:B------:R-:W-:Y:S01]  /*0220*/  IMAD.MOV.U32 R21, RZ, RZ, RZ ;  /* 0x000000ffff157224 */ /* 0x000fe200078e00ff */
[----:B------:R-:W1:Y:S01]  /*0230*/  LDCU UR5, c[0x0][0x3a4] ;  /* 0x00007480ff0577ac */ /* 0x000e620008000800 */
[----:B------:R-:W-:-:S07]  /*0240*/  ULOP3.LUT UR4, UR10, 0xfffffff8, URZ, 0xc0, !UPT ;  /* 0xfffffff80a047892 */ /* 0x000fce000f8ec0ff */
[----:B------:R-:W-:Y:S01]  /*0250*/  UMOV UR7, UR4 ;  /* 0x0000000400077c82 */ /* 0x000fe20008000000 */
[----:B0-----:R-:W-:Y:S02]  /*0260*/  LEA R12, P1, R10, UR16, 0x2 ;  /* 0x000000100a0c7c11 */ /* 0x001fe4000f8210ff */
[----:B------:R-:W-:Y:S02]  /*0270*/  LEA R5, P0, R8, UR18, 0x2 ;  /* 0x0000001208057c11 */ /* 0x000fe4000f8010ff */
[----:B------:R-:W-:Y:S01]  /*0280*/  IADD3 R12, P2, PT, R12, 0x10, RZ ;  /* 0x000000100c0c7810 */ /* 0x000fe20007f5e0ff */
[----:B-1----:R-:W-:Y:S01]  /*0290*/  UMOV UR8, UR5 ;  /* 0x0000000500087c82 */ /* 0x002fe20008000000 */
[----:B------:R-:W-:Y:S02]  /*02a0*/  LEA.HI.X R13, R10, UR17, R2, 0x2, P1 ;  /* 0x000000110a0d7c11 */ /* 0x000fe400088f1402 */
[----:B------:R-:W-:Y:S02]  /*02b0*/  LEA.HI.X R3, R8, UR19, RZ, 0x2, P0 ;  /* 0x0000001308037c11 */ /* 0x000fe400080f14ff */
[----:B------:R-:W-:-:S07]  /*02c0*/  IADD3.X R13, PT, PT, RZ, R13, RZ, P2, !PT ;  /* 0x0000000dff0d7210 */ /* 0x000fce00017fe4ff */
.L_x_2:
[----:B------:R-:W-:Y:S01]  /*02d0*/  IMAD.MOV.U32 R16, RZ, RZ, R5 ;  /* 0x000000ffff107224 */ /* 0x000fe200078e0005 */
[----:B------:R-:W2:Y:S01]  /*02e0*/  LDG.E R19, desc[UR12][R12.64+-0x10] ;  /* 0xfffff00c0c137981 */ /* 0x000ea2000c1e1900 */
[----:B------:R-:W-:Y:S01]  /*02f0*/  IMAD.MOV.U32 R17, RZ, RZ, R3 ;  /* 0x000000ffff117224 */ /* 0x000fe200078e0003 */
[CC--:B------:R-:W-:Y:S02]  /*0300*/  LEA R14, P0, R0.reuse, R5.reuse, 0x2 ;  /* 0x00000005000e7211 */ /* 0x0c0fe400078010ff */
[C---:B------:R-:W-:Y:S01]  /*0310*/  LEA R28, P1, R0.reuse, R5, 0x3 ;  /* 0x00000005001c7211 */ /* 0x040fe200078218ff */
[----:B------:R-:W3:Y:S04]  /*0320*/  LDG.E R7, desc[UR12][R12.64+-0xc] ;  /* 0xfffff40c0c077981 */ /* 0x000ee8000c1e1900 */
[----:B------:R-:W2:Y:S01]  /*0330*/  LDG.E R18, desc[UR12][R16.64] ;  /* 0x0000000c10127981 */ /* 0x000ea2000c1e1900 */
[C---:B------:R-:W-:Y:S01]  /*0340*/  LEA.HI.X R15, R0.reuse, R3, RZ, 0x2, P0 ;  /* 0x00000003000f7211 */ /* 0x040fe200000f14ff */
[C---:B------:R-:W-:Y:S01]  /*0350*/  IMAD.WIDE.U32 R26, R0.reuse, 0xc, R16 ;  /* 0x0000000c001a7825 */ /* 0x040fe200078e0010 */
[C---:B------:R-:W-:Y:S01]  /*0360*/  LEA R24, P2, R0.reuse, R5, 0x4 ;  /* 0x0000000500187211 */ /* 0x040fe200078420ff */
[----:B------:R-:W-:Y:S01]  /*0370*/  UMOV UR6, URZ ;  /* 0x000000ff00067c82 */ /* 0x000fe20008000000 */
[CC--:B------:R-:W-:Y:S01]  /*0380*/  LEA.HI.X R29, R0.reuse, R3.reuse, RZ, 0x3, P1 ;  /* 0x00000003001d7211 */ /* 0x0c0fe200008f1cff */
[----:B------:R0:W3:Y:S01]  /*0390*/  LDG.E R4, desc[UR12][R14.64] ;  /* 0x0000000c0e047981 */ /* 0x0000e2000c1e1900 */
[----:B------:R-:W-:Y:S01]  /*03a0*/  LEA.HI.X R25, R0, R3, RZ, 0x4, P2 ;  /* 0x0000000300197211 */ /* 0x000fe200010f24ff */
[----:B------:R-:W-:-:S02]  /*03b0*/  VIADD R27, R27, UR6 ;  /* 0x000000061b1b7c36 */ /* 0x000fc40008000000 */
[----:B------:R-:W4:Y:S04]  /*03c0*/  LDG.E R6, desc[UR12][R28.64] ;  /* 0x0000000c1c067981 */ /* 0x000f28000c1e1900 */
[----:B------:R-:W4:Y:S01]  /*03d0*/  LDG.E R23, desc[UR12][R12.64+-0x8] ;  /* 0xfffff80c0c177981 */ /* 0x000f22000c1e1900 */
[----:B0-----:R-:W-:-:S03]  /*03e0*/  IMAD.WIDE.U32 R14, R0, 0x14, R16 ;  /* 0x00000014000e7825 */ /* 0x001fc600078e0010 */
[----:B------:R-:W5:Y:S04]  /*03f0*/  LDG.E R20, desc[UR12][R24.64] ;  /* 0x0000000c18147981 */ /* 0x000f68000c1e1900 */
[----:B------:R-:W5:Y:S01]  /*0400*/  LDG.E R22, desc[UR12][R26.64] ;  /* 0x0000000c1a167981 */ /* 0x000f62000c1e1900 */
[----:B------:R-:W-:-:S03]  /*0410*/  IADD3 R15, PT, PT, R15, UR6, RZ ;  /* 0x000000060f0f7c10 */ /* 0x000fc6000fffe0ff */
[----:B------:R-:W5:Y:S04]  /*0420*/  LDG.E R29, desc[UR12][R12.64] ;  /* 0x0000000c0c1d7981 */ /* 0x000f68000c1e1900 */
[----:B------:R-:W5:Y:S04]  /*0430*/  LDG.E R25, desc[UR12][R12.64+-0x4] ;  /* 0xfffffc0c0c197981 */ /* 0x000f68000c1e1900 */
[----:B------:R-:W5:Y:S04]  /*0440*/  LDG.E R15, desc[UR12][R14.64] ;  /* 0x0000000c0e0f7981 */ /* 0x000f68000c1e1900 */
[----:B------:R-:W5:Y:S04]  /*0450*/  LDG.E R24, desc[UR12][R12.64+0x4] ;  /* 0x0000040c0c187981 */ /* 0x000f68000c1e1900 */
[----:B------:R-:W5:Y:S04]  /*0460*/  LDG.E R27, desc[UR12][R12.64+0x8] ;  /* 0x0000080c0c1b7981 */ /* 0x000f68000c1e1900 */
[----:B------:R0:W5:Y:S01]  /*0470*/  LDG.E R26, desc[UR12][R12.64+0xc] ;  /* 0x00000c0c0c1a7981 */ /* 0x000162000c1e1900 */
[----:B--2---:R-:W-:-:S02]  /*0480*/  IMAD R21, R19, R18, R21 ;  /* 0x0000001213157224 */ /* 0x004fc400078e0215 */
[----:B------:R-:W-:-:S04]  /*0490*/  IMAD.WIDE.U32 R18, R0, 0x18, R16 ;  /* 0x0000001800127825 */ /* 0x000fc800078e0010 */
[----:B------:R-:W-:-:S04]  /*04a0*/  IMAD.WIDE.U32 R16, R0, 0x1c, R16 ;  /* 0x0000001c00107825 */ /* 0x000fc800078e0010 */
[----:B------:R-:W-:Y:S02]  /*04b0*/  VIADD R19, R19, UR6 ;  /* 0x0000000613137c36 */ /* 0x000fe40008000000 */
[----:B------:R-:W-:-:S03]  /*04c0*/  VIADD R17, R17, UR6 ;  /* 0x0000000611117c36 */ /* 0x000fc60008000000 */
[----:B------:R-:W2:Y:S04]  /*04d0*/  LDG.E R18, desc[UR12][R18.64] ;  /* 0x0000000c12127981 */ /* 0x000ea8000c1e1900 */
[----:B------:R-:W2:Y:S01]  /*04e0*/  LDG.E R17, desc[UR12][R16.64] ;  /* 0x0000000c10117981 */ /* 0x000ea2000c1e1900 */
[----:B---3--:R-:W-:Y:S01]  /*04f0*/  IMAD R4, R7, R4, R21 ;  /* 0x0000000407047224 */ /* 0x008fe200078e0215 */
[----:B------:R-:W-:-:S03]  /*0500*/  UIADD3 UR7, UP1, UPT, UR7, -0x8, URZ ;  /* 0xfffffff807077890 */ /* 0x000fc6000ff3e0ff */
[----:B----4-:R-:W-:Y:S01]  /*0510*/  IMAD R4, R23, R6, R4 ;  /* 0x0000000617047224 */ /* 0x010fe200078e0204 */
[----:B------:R-:W-:Y:S02]  /*0520*/  UIADD3.X UR8, UPT, UPT, UR8, -0x1, URZ, UP1, !UPT ;  /* 0xffffffff08087890 */ /* 0x000fe40008ffe4ff */
[----:B------:R-:W-:Y:S01]  /*0530*/  UISETP.NE.U32.AND UP1, UPT, UR7, URZ, UPT ;  /* 0x000000ff0700728c */ /* 0x000fe2000bf25070 */
[----:B-----5:R-:W-:-:S03]  /*0540*/  IMAD R4, R25, R22, R4 ;  /* 0x0000001619047224 */ /* 0x020fc600078e0204 */
[----:B------:R-:W-:Y:S01]  /*0550*/  UISETP.NE.AND.EX UP1, UPT, UR8, URZ, UPT, UP1 ;  /* 0x000000ff0800728c */ /* 0x000fe2000bf25310 */
[----:B------:R-:W-:Y:S01]  /*0560*/  IMAD R4, R29, R20, R4 ;  /* 0x000000141d047224 */ /* 0x000fe200078e0204 */
[----:B0-----:R-:W-:-:S03]  /*0570*/  IADD3 R12, P1, PT, R12, 0x20, RZ ;  /* 0x000000200c0c7810 */ /* 0x001fc60007f3e0ff */
[----:B------:R-:W-:Y:S01]  /*0580*/  IMAD R4, R24, R15, R4 ;  /* 0x0000000f18047224 */ /* 0x000fe200078e0204 */
[----:B------:R-:W-:Y:S01]  /*0590*/  LEA R5, P0, R0, R5, 0x5 ;  /* 0x0000000500057211 */ /* 0x000fe200078028ff */
[----:B------:R-:W-:-:S03]  /*05a0*/  IMAD.X R13, RZ, RZ, R13, P1 ;  /* 0x000000ffff0d7224 */ /* 0x000fc600008e060d */
[----:B------:R-:W-:Y:S01]  /*05b0*/  LEA.HI.X R3, R0, R3, RZ, 0x5, P0 ;  /* 0x0000000300037211 */ /* 0x000fe200000f2cff */
[----:B--2---:R-:W-:-:S04]  /*05c0*/  IMAD R4, R27, R18, R4 ;  /* 0x000000121b047224 */ /* 0x004fc800078e0204 */
[----:B------:R-:W-:Y:S01]  /*05d0*/  IMAD R21, R26, R17, R4 ;  /* 0x000000111a157224 */ /* 0x000fe200078e0204 */
[----:B------:R-:W-:Y:S06]  /*05e0*/  BRA.U UP1, `(.L_x_2) ;  /* 0xfffffffd01387547 */ /* 0x000fec000b83ffff */
.L_x_1:
[----:B------:R-:W-:Y:S05]  /*05f0*/  BRA.U !UP0, `(.L_x_0) ;  /* 0x0000000508507547 */ /* 0x000fea000b800000 */
[----:B------:R-:W-:Y:S02]  /*0600*/  UISETP.GE.U32.AND UP1, UPT, UR9, 0x4, UPT ;  /* 0x000000040900788c */ /* 0x000fe4000bf26070 */
[----:B------:R-:W-:Y:S02]  /*0610*/  ULOP3.LUT UR7, UR10, 0x3, URZ, 0xc0, !UPT ;  /* 0x000000030a077892 */ /* 0x000fe4000f8ec0ff */
[----:B------:R-:W-:Y:S02]  /*0620*/  UISETP.GE.U32.AND.EX UP1, UPT, URZ, URZ, UPT, UP1 ;  /* 0x000000ffff00728c */ /* 0x000fe4000bf26110 */
[----:B------:R-:W-:-:S04]  /*0630*/  UISETP.NE.U32.AND UP0, UPT, UR7, URZ, UPT ;  /* 0x000000ff0700728c */ /* 0x000fc8000bf05070 */
[----:B------:R-:W-:-:S03]  /*0640*/  UISETP.NE.AND.EX UP0, UPT, URZ, URZ, UPT, UP0 ;  /* 0x000000ffff00728c */ /* 0x000fc6000bf05300 */
[----:B------:R-:W-:Y:S08]  /*0650*/  BRA.U !UP1, `(.L_x_3) ;  /* 0x0000000109847547 */ /* 0x000ff0000b800000 */
[----:B------:R-:W0:Y:S01]  /*0660*/  LDCU.128 UR16, c[0x0][0x380] ;  /* 0x00007000ff1077ac */ /* 0x000e220008000c00 */
[----:B------:R-:W-:Y:S02]  /*0670*/  HFMA2 R9, -RZ, RZ, 0, 0 ;  /* 0x00000000ff097431 */ /* 0x000fe400000001ff */
[----:B------:R-:W-:Y:S01]  /*0680*/  IMAD R3, R0, UR5, RZ ;  /* 0x0000000500037c24 */ /* 0x000fe2000f8e02ff */
[----:B------:R-:W-:Y:S02]  /*0690*/  IADD3 R5, P0, PT, R10, UR4, RZ ;  /* 0x000000040a057c10 */ /* 0x000fe4000ff1e0ff */
[----:B------:R-:W-:Y:S02]  /*06a0*/  SHF.R.U32.HI R19, RZ, 0x1e, R0 ;  /* 0x0000001eff137819 */ /* 0x000fe40000011600 */
[----:B------:R-:W-:Y:S01]  /*06b0*/  IADD3.X R12, PT, PT, R2, UR5, RZ, P0, !PT ;  /* 0x00000005020c7c10 */ /* 0x000fe200087fe4ff */
[----:B------:R-:W-:-:S04]  /*06c0*/  IMAD.WIDE.U32 R6, R0, UR4, R8 ;  /* 0x0000000400067c25 */ /* 0x000fc8000f8e0008 */
[----:B------:R-:W-:Y:S02]  /*06d0*/  IMAD.IADD R3, R7, 0x1, R3 ;  /* 0x0000000107037824 */ /* 0x000fe400078e0203 */
[----:B------:R-:W-:Y:S01]  /*06e0*/  IMAD.SHL.U32 R7, R0, 0x4, RZ ;  /* 0x0000000400077824 */ /* 0x000fe200078e00ff */
[C---:B0-----:R-:W-:Y:S02]  /*06f0*/  LEA R14, P2, R6.reuse, UR18, 0x2 ;  /* 0x00000012060e7c11 */ /* 0x041fe4000f8410ff */
[----:B------:R-:W-:Y:S02]  /*0700*/  LEA R4, P1, R5, UR16, 0x2 ;  /* 0x0000001005047c11 */ /* 0x000fe4000f8210ff */
[----:B------:R-:W-:Y:S02]  /*0710*/  LEA.HI.X R15, R6, UR19, R3, 0x2, P2 ;  /* 0x00000013060f7c11 */ /* 0x000fe400090f1403 */
[----:B------:R-:W-:Y:S02]  /*0720*/  IADD3 R16, P0, PT, R7, R14, RZ ;  /* 0x0000000e07107210 */ /* 0x000fe40007f1e0ff */
[----:B------:R-:W-:Y:S01]  /*0730*/  LEA.HI.X R5, R5, UR17, R12, 0x2, P1 ;  /* 0x0000001105057c11 */ /* 0x000fe200088f140c */
[----:B------:R-:W2:Y:S01]  /*0740*/  LDG.E R3, desc[UR12][R14.64] ;  /* 0x0000000c0e037981 */ /* 0x000ea2000c1e1900 */
[----:B------:R-:W-:-:S02]  /*0750*/  IADD3 R12, P1, PT, R7, R16, RZ ;  /* 0x00000010070c7210 */ /* 0x000fc40007f3e0ff */
[----:B------:R-:W-:Y:S01]  /*0760*/  IADD3.X R17, PT, PT, R19, R15, RZ, P0, !PT ;  /* 0x0000000f13117210 */ /* 0x000fe200007fe4ff */
[----:B------:R-:W2:Y:S01]  /*0770*/  LDG.E R18, desc[UR12][R4.64] ;  /* 0x0000000c04127981 */ /* 0x000ea2000c1e1900 */
[----:B------:R-:W-:-:S03]  /*0780*/  IADD3 R6, P0, PT, R7, R12, RZ ;  /* 0x0000000c07067210 */ /* 0x000fc60007f1e0ff */
[C---:B------:R-:W-:Y:S01]  /*0790*/  IMAD.X R13, R19.reuse, 0x1, R17, P1 ;  /* 0x00000001130d7824 */ /* 0x040fe200008e0611 */
[----:B------:R-:W3:Y:S04]  /*07a0*/  LDG.E R16, desc[UR12][R16.64] ;  /* 0x0000000c10107981 */ /* 0x000ee8000c1e1900 */
[----:B------:R-:W3:Y:S01]  /*07b0*/  LDG.E R20, desc[UR12][R4.64+0x4] ;  /* 0x0000040c04147981 */ /* 0x000ee2000c1e1900 */
[----:B------:R-:W-:-:S03]  /*07c0*/  IMAD.X R7, R19, 0x1, R13, P0 ;  /* 0x0000000113077824 */ /* 0x000fc600000e060d */
[----:B------:R-:W4:Y:S04]  /*07d0*/  LDG.E R12, desc[UR12][R12.64] ;  /* 0x0000000c0c0c7981 */ /* 0x000f28000c1e1900 */
[----:B------:R-:W4:Y:S04]  /*07e0*/  LDG.E R22, desc[UR12][R4.64+0x8] ;  /* 0x0000080c04167981 */ /* 0x000f28000c1e1900 */
[----:B------:R-:W5:Y:S04]  /*07f0*/  LDG.E R14, desc[UR12][R4.64+0xc] ;  /* 0x00000c0c040e7981 */ /* 0x000f68000c1e1900 */
[----:B------:R-:W5:Y:S01]  /*0800*/  LDG.E R6, desc[UR12][R6.64] ;  /* 0x0000000c06067981 */ /* 0x000f62000c1e1900 */
[----:B------:R-:W-:-:S04]  /*0810*/  UIADD3 UR4, UP1, UPT, UR4, 0x4, URZ ;  /* 0x0000000404047890 */ /* 0x000fc8000ff3e0ff */
[----:B------:R-:W-:Y:S01]  /*0820*/  UIADD3.X UR5, UPT, UPT, URZ, UR5, URZ, UP1, !UPT ;  /* 0x00000005ff057290 */ /* 0x000fe20008ffe4ff */
[----:B--2---:R-:W-:-:S04]  /*0830*/  IMAD R3, R18, R3, R21 ;  /* 0x0000000312037224 */ /* 0x004fc800078e0215 */
[----:B---3--:R-:W-:-:S04]  /*0840*/  IMAD R3, R20, R16, R3 ;  /* 0x0000001014037224 */ /* 0x008fc800078e0203 */
[----:B----4-:R-:W-:-:S04]  /*0850*/  IMAD R3, R22, R12, R3 ;  /* 0x0000000c16037224 */ /* 0x010fc800078e0203 */
[----:B-----5:R-:W-:-:S07]  /*0860*/  IMAD R21, R14, R6, R3 ;  /* 0x000000060e157224 */ /* 0x020fce00078e0203 */
.L_x_3:
[----:B------:R-:W-:Y:S05]  /*0870*/  BRA.U !UP0, `(.L_x_0) ;  /* 0x0000000108b07547 */ /* 0x000fea000b800000 */
[----:B------:R-:W-:Y:S02]  /*0880*/  UISETP.NE.U32.AND UP1, UPT, UR7, 0x1, UPT ;  /* 0x000000010700788c */ /* 0x000fe4000bf25070 */
[----:B------:R-:W-:Y:S02]  /*0890*/  ULOP3.LUT UR6, UR10, 0x1, URZ, 0xc0, !UPT ;  /* 0x000000010a067892 */ /* 0x000fe4000f8ec0ff */
[----:B------:R-:W-:Y:S02]  /*08a0*/  UISETP.NE.AND.EX UP1, UPT, URZ, URZ, UPT, UP1 ;  /* 0x000000ffff00728c */ /* 0x000fe4000bf25310 */
[----:B------:R-:W-:-:S04]  /*08b0*/  UISETP.NE.U32.AND UP0, UPT, UR6, 0x1, UPT ;  /* 0x000000010600788c */ /* 0x000fc8000bf05070 */
[----:B------:R-:W-:-:S03]  /*08c0*/  UISETP.NE.U32.AND.EX UP0, UPT, URZ, URZ, UPT, UP0 ;  /* 0x000000ffff00728c */ /* 0x000fc6000bf05100 */
[----:B------:R-:W-:Y:S08]  /*08d0*/  BRA.U !UP1, `(.L_x_4) ;  /* 0x0000000109587547 */ /* 0x000ff0000b800000 */
[----:B------:R-:W0:Y:S01]  /*08e0*/  LDCU.128 UR8, c[0x0][0x380] ;  /* 0x00007000ff0877ac */ /* 0x000e220008000c00 */
[----:B------:R-:W-:Y:S01]  /*08f0*/  MOV R4, R8 ;  /* 0x0000000800047202 */ /* 0x000fe20000000f00 */
[----:B------:R-:W-:Y:S01]  /*0900*/  IMAD.MOV.U32 R5, RZ, RZ, RZ ;  /* 0x000000ffff057224 */ /* 0x000fe200078e00ff */
[----:B------:R-:W-:-:S03]  /*0910*/  IADD3 R3, P0, PT, R10, UR4, RZ ;  /* 0x000000040a037c10 */ /* 0x000fc6000ff1e0ff */
[----:B------:R-:W-:Y:S01]  /*0920*/  IMAD.WIDE.U32 R6, R0, UR4, R4 ;  /* 0x0000000400067c25 */ /* 0x000fe2000f8e0004 */
[----:B------:R-:W-:-:S03]  /*0930*/  IADD3.X R14, PT, PT, R2, UR5, RZ, P0, !PT ;  /* 0x00000005020e7c10 */ /* 0x000fc600087fe4ff */
[----:B------:R-:W-:-:S04]  /*0940*/  IMAD R5, R0, UR5, RZ ;  /* 0x0000000500057c24 */ /* 0x000fc8000f8e02ff */
[----:B------:R-:W-:Y:S01]  /*0950*/  IMAD.IADD R7, R7, 0x1, R5 ;  /* 0x0000000107077824 */ /* 0x000fe200078e0205 */
[C---:B0-----:R-:W-:Y:S02]  /*0960*/  LEA R12, P0, R6.reuse, UR10, 0x2 ;  /* 0x0000000a060c7c11 */ /* 0x041fe4000f8010ff */
[C---:B------:R-:W-:Y:S02]  /*0970*/  LEA R4, P1, R3.reuse, UR8, 0x2 ;  /* 0x0000000803047c11 */ /* 0x040fe4000f8210ff */
[----:B------:R-:W-:Y:S02]  /*0980*/  LEA.HI.X R13, R6, UR11, R7, 0x2, P0 ;  /* 0x0000000b060d7c11 */ /* 0x000fe400080f1407 */
[----:B------:R-:W-:Y:S02]  /*0990*/  LEA.HI.X R5, R3, UR9, R14, 0x2, P1 ;  /* 0x0000000903057c11 */ /* 0x000fe400088f140e */
[C---:B------:R-:W-:Y:S02]  /*09a0*/  LEA R6, P0, R0.reuse, R12, 0x2 ;  /* 0x0000000c00067211 */ /* 0x040fe400078010ff */
[----:B------:R-:W2:Y:S02]  /*09b0*/  LDG.E R12, desc[UR12][R12.64] ;  /* 0x0000000c0c0c7981 */ /* 0x000ea4000c1e1900 */
[----:B------:R-:W-:-:S02]  /*09c0*/  LEA.HI.X R7, R0, R13, RZ, 0x2, P0 ;  /* 0x0000000d00077211 */ /* 0x000fc400000f14ff */
[----:B------:R-:W2:Y:S04]  /*09d0*/  LDG.E R14, desc[UR12][R4.64] ;  /* 0x0000000c040e7981 */ /* 0x000ea8000c1e1900 */
[----:B------:R-:W3:Y:S04]  /*09e0*/  LDG.E R3, desc[UR12][R4.64+0x4] ;  /* 0x0000040c04037981 */ /* 0x000ee8000c1e1900 */
[----:B------:R-:W3:Y:S01]  /*09f0*/  LDG.E R6, desc[UR12][R6.64] ;  /* 0x0000000c06067981 */ /* 0x000ee2000c1e1900 */
[----:B------:R-:W-:-:S04]  /*0a00*/  UIADD3 UR4, UP1, UPT, UR4, 0x2, URZ ;  /* 0x0000000204047890 */ /* 0x000fc8000ff3e0ff */
[----:B------:R-:W-:Y:S01]  /*0a10*/  UIADD3.X UR5, UPT, UPT, URZ, UR5, URZ, UP1, !UPT ;  /* 0x00000005ff057290 */ /* 0x000fe20008ffe4ff */
[----:B--2---:R-:W-:-:S04]  /*0a20*/  IMAD R21, R14, R12, R21 ;  /* 0x0000000c0e157224 */ /* 0x004fc800078e0215 */
[----:B---3--:R-:W-:-:S07]  /*0a30*/  IMAD R21, R3, R6, R21 ;  /* 0x0000000603157224 */ /* 0x008fce00078e0215 */
.L_x_4:
[----:B------:R-:W-:Y:S05]  /*0a40*/  BRA.U UP0, `(.L_x_0) ;  /* 0x00000001003c7547 */ /* 0x000fea000b800000 */
[----:B------:R-:W0:Y:S01]  /*0a50*/  LDCU.128 UR8, c[0x0][0x380] ;  /* 0x00007000ff0877ac */ /* 0x000e220008000c00 */
[----:B------:R-:W-:Y:S01]  /*0a60*/  MOV R6, R8 ;  /* 0x0000000800067202 */ /* 0x000fe20000000f00 */
[----:B------:R-:W-:Y:S01]  /*0a70*/  IMAD.MOV.U32 R7, RZ, RZ, RZ ;  /* 0x000000ffff077224 */ /* 0x000fe200078e00ff */
[----:B------:R-:W-:Y:S01]  /*0a80*/  IADD3 R10, P0, PT, R10, UR4, RZ ;  /* 0x000000040a0a7c10 */ /* 0x000fe2000ff1e0ff */
[C---:B------:R-:W-:Y:S02]  /*0a90*/  IMAD R3, R0.reuse, UR5, RZ ;  /* 0x0000000500037c24 */ /* 0x040fe4000f8e02ff */
[----:B------:R-:W-:Y:S01]  /*0aa0*/  IMAD.WIDE.U32 R6, R0, UR4, R6 ;  /* 0x0000000400067c25 */ /* 0x000fe2000f8e0006 */
[----:B------:R-:W-:-:S03]  /*0ab0*/  IADD3.X R5, PT, PT, R2, UR5, RZ, P0, !PT ;  /* 0x0000000502057c10 */ /* 0x000fc600087fe4ff */
[----:B------:R-:W-:Y:S01]  /*0ac0*/  IMAD.IADD R3, R7, 0x1, R3 ;  /* 0x0000000107037824 */ /* 0x000fe200078e0203 */
[----:B0-----:R-:W-:Y:S02]  /*0ad0*/  LEA R4, P1, R10, UR8, 0x2 ;  /* 0x000000080a047c11 */ /* 0x001fe4000f8210ff */
[----:B------:R-:W-:Y:S02]  /*0ae0*/  LEA R2, P0, R6, UR10, 0x2 ;  /* 0x0000000a06027c11 */ /* 0x000fe4000f8010ff */
[----:B------:R-:W-:Y:S02]  /*0af0*/  LEA.HI.X R5, R10, UR9, R5, 0x2, P1 ;  /* 0x000000090a057c11 */ /* 0x000fe400088f1405 */
[----:B------:R-:W-:-:S03]  /*0b00*/  LEA.HI.X R3, R6, UR11, R3, 0x2, P0 ;  /* 0x0000000b06037c11 */ /* 0x000fc600080f1403 */
[----:B------:R-:W2:Y:S04]  /*0b10*/  LDG.E R4, desc[UR12][R4.64] ;  /* 0x0000000c04047981 */ /* 0x000ea8000c1e1900 */
[----:B------:R-:W2:Y:S02]  /*0b20*/  LDG.E R2, desc[UR12][R2.64] ;  /* 0x0000000c02027981 */ /* 0x000ea4000c1e1900 */
[----:B--2---:R-:W-:-:S07]  /*0b30*/  IMAD R21, R4, R2, R21 ;  /* 0x0000000204157224 */ /* 0x004fce00078e0215 */
.L_x_0:
[----:B------:R-:W0:Y:S01]  /*0b40*/  LDCU.64 UR4, c[0x0][0x390] ;  /* 0x00007200ff0477ac */ /* 0x000e220008000a00 */
[----:B------:R-:W-:Y:S01]  /*0b50*/  MOV R2, R8 ;  /* 0x0000000800027202 */ /* 0x000fe20000000f00 */
[----:B------:R-:W-:-:S04]  /*0b60*/  IMAD.MOV.U32 R3, RZ, RZ, RZ ;  /* 0x000000ffff037224 */ /* 0x000fc800078e00ff */
[----:B------:R-:W-:-:S04]  /*0b70*/  IMAD.WIDE.U32 R2, R0, UR14, R2 ;  /* 0x0000000e00027c25 */ /* 0x000fc8000f8e0002 */
[----:B------:R-:W-:Y:S01]  /*0b80*/  IMAD R3, R0, UR15, R3 ;  /* 0x0000000f00037c24 */ /* 0x000fe2000f8e0203 */
[----:B0-----:R-:W-:-:S04]  /*0b90*/  LEA R4, P0, R2, UR4, 0x2 ;  /* 0x0000000402047c11 */ /* 0x001fc8000f8010ff */
[----:B------:R-:W-:-:S05]  /*0ba0*/  LEA.HI.X R5, R2, UR5, R3, 0x2, P0 ;  /* 0x0000000502057c11 */ /* 0x000fca00080f1403 */
[----:B------:R-:W-:Y:S01]  /*0bb0*/  STG.E desc[UR12][R4.64], R21 ;  /* 0x0000001504007986 */ /* 0x000fe2000c10190c */
[----:B------:R-:W-:Y:S05]  /*0bc0*/  EXIT ;  /* 0x000000000000794d */ /* 0x000fea0003800000 */
.L_x_5:
[----:B------:R-:W-:-:S00]  /*0bd0*/  BRA `(.L_x_5) ;  /* 0xfffffffc00fc7947 */ /* 0x000fc0000383ffff */
[----:B------:R-:W-:-:S00]  /*0be0*/  NOP ;  /* 0x0000000000007918 */ /* 0x000fc00000000000 */
        /* <DEDUP_REMOVED lines=9> */
.L_x_8:


//--------------------- .text._Z9matrixAddIiEvPKT_S2_PS0_mm --------------------------
	.section	.text._Z9matrixAddIiEvPKT_S2_PS0_mm,"ax",@progbits
	.align	128
        .global         _Z9matrixAddIiEvPKT_S2_PS0_mm
        .type           _Z9matrixAddIiEvPKT_S2_PS0_mm,@function
        .size           _Z9matrixAddIiEvPKT_S2_PS0_mm,(.L_x_9 - _Z9matrixAddIiEvPKT_S2_PS0_mm)
        .other          _Z9matrixAddIiEvPKT_S2_PS0_mm,@"STO_CUDA_ENTRY STV_DEFAULT"
_Z9matrixAddIiEvPKT_S2_PS0_mm:
.text._Z9matrixAddIiEvPKT_S2_PS0_mm:
        /* <DEDUP_REMOVED lines=16> */
[----:B------:R-:W0:Y:S01]  /*0100*/  LDCU.128 UR8, c[0x0][0x380] ;  /* 0x00007000ff0877ac */ /* 0x000e220008000c00 */
[----:B------:R-:W-:Y:S01]  /*0110*/  IMAD.MOV.U32 R3, RZ, RZ, RZ ;  /* 0x000000ffff037224 */ /* 0x000fe200078e00ff */
[----:B------:R-:W1:Y:S01]  /*0120*/  LDCU.64 UR4, c[0x0][0x358] ;  /* 0x00006b00ff0477ac */ /* 0x000e620008000a00 */
[----:B------:R-:W-:-:S04]  /*0130*/  IMAD.WIDE.U32 R2, R5, UR6, R2 ;  /* 0x0000000605027c25 */ /* 0x000fc8000f8e0002 */
[----:B------:R-:W-:Y:S02]  /*0140*/  IMAD R5, R5, UR7, R3 ;  /* 0x0000000705057c24 */ /* 0x000fe4000f8e0203 */
[----:B------:R-:W-:-:S03]  /*0150*/  IMAD.SHL.U32 R6, R2, 0x4, RZ ;  /* 0x0000000402067824 */ /* 0x000fc600078e00ff */
[----:B------:R-:W-:Y:S02]  /*0160*/  SHF.L.U64.HI R0, R2, 0x2, R5 ;  /* 0x0000000202007819 */ /* 0x000fe40000010205 */
[C---:B0-----:R-:W-:Y:S02]  /*0170*/  IADD3 R4, P1, PT, R6.reuse, UR10, RZ ;  /* 0x0000000a06047c10 */ /* 0x041fe4000ff3e0ff */
[----:B------:R-:W-:Y:S02]  /*0180*/  IADD3 R2, P0, PT, R6, UR8, RZ ;  /* 0x0000000806027c10 */ /* 0x000fe4000ff1e0ff */
[C---:B------:R-:W-:Y:S02]  /*0190*/  IADD3.X R5, PT, PT, R0.reuse, UR11, RZ, P1, !PT ;  /* 0x0000000b00057c10 */ /* 0x040fe40008ffe4ff */
[----:B------:R-:W-:Y:S01]  /*01a0*/  IADD3.X R3, PT, PT, R0, UR9, RZ, P0, !PT ;  /* 0x0000000900037c10 */ /* 0x000fe200087fe4ff */
[----:B------:R-:W0:Y:S03]  /*01b0*/  LDCU.64 UR8, c[0x0][0x390] ;  /* 0x00007200ff0877ac */ /* 0x000e260008000a00 */
[----:B-1----:R-:W2:Y:S04]  /*01c0*/  LDG.E R5, desc[UR4][R4.64] ;  /* 0x0000000404057981 */ /* 0x002ea8000c1e1900 */
[----:B------:R-:W2:Y:S01]  /*01d0*/  LDG.E R2, desc[UR4][R2.64] ;  /* 0x0000000402027981 */ /* 0x000ea2000c1e1900 */
[----:B0-----:R-:W-:-:S04]  /*01e0*/  IADD3 R6, P0, PT, R6, UR8, RZ ;  /* 0x0000000806067c10 */ /* 0x001fc8000ff1e0ff */
[----:B------:R-:W-:Y:S01]  /*01f0*/  IADD3.X R7, PT, PT, R0, UR9, RZ, P0, !PT ;  /* 0x0000000900077c10 */ /* 0x000fe200087fe4ff */
[----:B--2---:R-:W-:-:S05]  /*0200*/  IMAD.IADD R9, R2, 0x1, R5 ;  /* 0x0000000102097824 */ /* 0x004fca00078e0205 */
[----:B------:R-:W-:Y:S01]  /*0210*/  STG.E desc[UR4][R6.64], R9 ;  /* 0x0000000906007986 */ /* 0x000fe2000c101904 */
[----:B------:R-:W-:Y:S05]  /*0220*/  EXIT ;  /* 0x000000000000794d */ /* 0x000fea0003800000 */
.L_x_6:
        /* <DEDUP_REMOVED lines=13> */
.L_x_9:


//--------------------- .text._Z9vectorAddIiEvPKT_S2_PS0_m --------------------------
	.section	.text._Z9vectorAddIiEvPKT_S2_PS0_m,"ax",@progbits
	.align	128
        .global         _Z9vectorAddIiEvPKT_S2_PS0_m
        .type           _Z9vectorAddIiEvPKT_S2_PS0_m,@function
        .size           _Z9vectorAddIiEvPKT_S2_PS0_m,(.L_x_10 - _Z9vectorAddIiEvPKT_S2_PS0_m)
        .other          _Z9vectorAddIiEvPKT_S2_PS0_m,@"STO_CUDA_ENTRY STV_DEFAULT"
_Z9vectorAddIiEvPKT_S2_PS0_m:
.text._Z9vectorAddIiEvPKT_S2_PS0_m:
[----:B------:R-:W-:Y:S01]  /*0000*/  LDC R1, c[0x0][0x37c] ;  /* 0x0000df00ff017b82 */ /* 0x000fe20000000800 */
[----:B------:R-:W0:Y:S01]  /*0010*/  S2R R0, SR_TID.X ;  /* 0x0000000000007919 */ /* 0x000e220000002100 */
[----:B------:R-:W0:Y:S02]  /*0020*/  LDCU.64 UR4, c[0x0][0x398] ;  /* 0x00007300ff0477ac */ /* 0x000e240008000a00 */
[----:B0-----:R-:W-:-:S04]  /*0030*/  ISETP.GE.U32.AND P0, PT, R0, UR4, PT ;  /* 0x0000000400007c0c */ /* 0x001fc8000bf06070 */
[----:B------:R-:W-:-:S13]  /*0040*/  ISETP.GE.U32.AND.EX P0, PT, RZ, UR5, PT, P0 ;  /* 0x00000005ff007c0c */ /* 0x000fda000bf06100 */
[----:B------:R-:W-:Y:S05]  /*0050*/  @P0 EXIT ;  /* 0x000000000000094d */ /* 0x000fea0003800000 */
[----:B------:R-:W0:Y:S01]  /*0060*/  LDCU.128 UR8, c[0x0][0x380] ;  /* 0x00007000ff0877ac */ /* 0x000e220008000c00 */
[----:B------:R-:W-:Y:S01]  /*0070*/  IMAD.SHL.U32 R6, R0, 0x4, RZ ;  /* 0x0000000400067824 */ /* 0x000fe200078e00ff */
[----:B------:R-:W-:Y:S01]  /*0080*/  SHF.R.U32.HI R0, RZ, 0x1e, R0 ;  /* 0x0000001eff007819 */ /* 0x000fe20000011600 */
[----:B------:R-:W1:Y:S01]  /*0090*/  LDCU.64 UR4, c[0x0][0x358] ;  /* 0x00006b00ff0477ac */ /* 0x000e620008000a00 */
[----:B------:R-:W2:Y:S02]  /*00a0*/  LDCU.64 UR6, c[0x0][0x390] ;  /* 0x00007200ff0677ac */ /* 0x000ea40008000a00 */
[C---:B0-----:R-:W-:Y:S02]  /*00b0*/  IADD3 R4, P1, PT, R6.reuse, UR10, RZ ;  /* 0x0000000a06047c10 */ /* 0x041fe4000ff3e0ff */
[----:B------:R-:W-:Y:S02]  /*00c0*/  IADD3 R2, P0, PT, R6, UR8, RZ ;  /* 0x0000000806027c10 */ /* 0x000fe4000ff1e0ff */
[----:B------:R-:W-:-:S02]  /*00d0*/  IADD3.X R5, PT, PT, R0, UR11, RZ, P1, !PT ;  /* 0x0000000b00057c10 */ /* 0x000fc40008ffe4ff */
[----:B------:R-:W-:-:S04]  /*00e0*/  IADD3.X R3, PT, PT, R0, UR9, RZ, P0, !PT ;  /* 0x0000000900037c10 */ /* 0x000fc800087fe4ff */
[----:B-1----:R-:W3:Y:S04]  /*00f0*/  LDG.E R5, desc[UR4][R4.64] ;  /* 0x0000000404057981 */ /* 0x002ee8000c1e1900 */
[----:B------:R-:W3:Y:S01]  /*0100*/  LDG.E R2, desc[UR4][R2.64] ;  /* 0x0000000402027981 */ /* 0x000ee2000c1e1900 */
[----:B--2---:R-:W-:-:S04]  /*0110*/  IADD3 R6, P0, PT, R6, UR6, RZ ;  /* 0x0000000606067c10 */ /* 0x004fc8000ff1e0ff */
[----:B------:R-:W-:Y:S01]  /*0120*/  IADD3.X R7, PT, PT, R0, UR7, RZ, P0, !PT ;  /* 0x0000000700077c10 */ /* 0x000fe200087fe4ff */
[----:B---3--:R-:W-:-:S05]  /*0130*/  IMAD.IADD R9, R2, 0x1, R5 ;  /* 0x0000000102097824 */ /* 0x008fca00078e0205 */
[----:B------:R-:W-:Y:S01]  /*0140*/  STG.E desc[UR4][R6.64], R9 ;  /* 0x0000000906007986 */ /* 0x000fe2000c101904 */
[----:B------:R-:W-:Y:S05]  /*0150*/  EXIT ;  /* 0x000000000000794d */ /* 0x000fea0003800000 */
.L_x_7:
        /* <DEDUP_REMOVED lines=10> */
.L_x_10:


//--------------------- .nv.shared.reserved.0     --------------------------
	.section	.nv.shared.reserved.0,"aw",@nobits
	.weak		__nv_reservedSMEM_offset_0_alias
	.size		__nv_reservedSMEM_offset_0_alias, 0, 64
	.other		__nv_reservedSMEM_offset_0_alias,@"STO_CUDA_RESERVED_SHARED STV_DEFAULT"
__nv_reservedSMEM_offset_0_alias:
	.zero		0
	.zero		64


//--------------------- .nv.constant0._Z9matrixMulIiEvPKT_S2_PS0_mmm --------------------------
	.section	.nv.constant0._Z9matrixMulIiEvPKT_S2_PS0_mmm,"a",@progbits
	.sectionflags	@""
	.align	4
.nv.constant0._Z9matrixMulIiEvPKT_S2_PS0_mmm:
	.zero		944


//--------------------- .nv.constant0._Z9matrixAddIiEvPKT_S2_PS0_mm --------------------------
	.section	.nv.constant0._Z9matrixAddIiEvPKT_S2_PS0_mm,"a",@progbits
	.sectionflags	@""
	.align	4
.nv.constant0._Z9matrixAddIiEvPKT_S2_PS0_mm:
	.zero		936


//--------------------- .nv.constant0._Z9vectorAddIiEvPKT_S2_PS0_m --------------------------
	.section	.nv.constant0._Z9vectorAddIiEvPKT_S2_PS0_m,"a",@progbits
	.sectionflags	@""
	.align	4
.nv.constant0._Z9vectorAddIiEvPKT_S2_PS0_m:
	.zero		928


//--------------------- SYMBOLS --------------------------

	.type		.nv.reservedSmem.offset0,@object
	.size		.nv.reservedSmem.offset0,0x4
